//
// Generated by NVIDIA NVVM Compiler
//
// Compiler Build ID: CL-36424714
// Cuda compilation tools, release 13.0, V13.0.88
// Based on NVVM 20.0.0
//

.version 9.0
.target sm_100
.address_size 64

	// .globl	_Z15naive_transposePiS_i

.visible .entry _Z15naive_transposePiS_i(
	.param .u64 .ptr .align 1 _Z15naive_transposePiS_i_param_0,
	.param .u64 .ptr .align 1 _Z15naive_transposePiS_i_param_1,
	.param .u32 _Z15naive_transposePiS_i_param_2
)
{
	.reg .b32 	%r<13>;
	.reg .b64 	%rd<9>;

	ld.param.u64 	%rd1, [_Z15naive_transposePiS_i_param_0];
	ld.param.u64 	%rd2, [_Z15naive_transposePiS_i_param_1];
	ld.param.u32 	%r1, [_Z15naive_transposePiS_i_param_2];
	cvta.to.global.u64 	%rd3, %rd2;
	cvta.to.global.u64 	%rd4, %rd1;
	mov.u32 	%r2, %ntid.x;
	mov.u32 	%r3, %ctaid.x;
	mov.u32 	%r4, %tid.x;
	mad.lo.s32 	%r5, %r2, %r3, %r4;
	mov.u32 	%r6, %ntid.y;
	mov.u32 	%r7, %ctaid.y;
	mov.u32 	%r8, %tid.y;
	mad.lo.s32 	%r9, %r6, %r7, %r8;
	mad.lo.s32 	%r10, %r1, %r9, %r9;
	mad.lo.s32 	%r11, %r1, %r5, %r9;
	mul.wide.s32 	%rd5, %r11, 4;
	add.s64 	%rd6, %rd4, %rd5;
	ld.global.u32 	%r12, [%rd6];
	mul.wide.s32 	%rd7, %r10, 4;
	add.s64 	%rd8, %rd3, %rd7;
	st.global.u32 	[%rd8], %r12;
	ret;

}


// ===== COMPILED SASS (sm_100) =====

	.target	sm_100

	.elftype	@"ET_EXEC"


//--------------------- .note.nv.tkinfo           --------------------------
	.section	.note.nv.tkinfo,"",@"SHT_NOTE"
	.sectionflags	@"SHF_NOTE_NV_TKINFO"
	.tkinfo
        /*0018*/ 	.word	0x00000002
        /*0030*/ 	.string	""
        /*0030*/ 	.string	"ptxas"
        /*0030*/ 	.string	"Cuda compilation tools, release 13.0, V13.0.88"
        /*0030*/ 	.string	"Build cuda_13.0.r13.0/compiler.36424714_0"
        /*0030*/ 	.string	"-arch sm_100 -m 64 "



//--------------------- .note.nv.cuinfo           --------------------------
	.section	.note.nv.cuinfo,"",@"SHT_NOTE"
	.sectionflags	@"SHF_NOTE_NV_CUINFO"
        /*0018*/ 	.short	0x0002
        /*001a*/ 	.short	0x0064
        /*001c*/ 	.short	0x0082
	.zero		2


//--------------------- .nv.info                  --------------------------
	.section	.nv.info,"",@"SHT_CUDA_INFO"
	.align	4


	//----- nvinfo : EIATTR_REGCOUNT
	.align		4
        /*0000*/ 	.byte	0x04, 0x2f
        /*0002*/ 	.short	(.L_1 - .L_0)
	.align		4
.L_0:
        /*0004*/ 	.word	index@(_Z15naive_transposePiS_i)
        /*0008*/ 	.word	0x0000000a


	//----- nvinfo : EIATTR_FRAME_SIZE
	.align		4
.L_1:
        /*000c*/ 	.byte	0x04, 0x11
        /*000e*/ 	.short	(.L_3 - .L_2)
	.align		4
.L_2:
        /*0010*/ 	.word	index@(_Z15naive_transposePiS_i)
        /*0014*/ 	.word	0x00000000


	//----- nvinfo : EIATTR_MIN_STACK_SIZE
	.align		4
.L_3:
        /*0018*/ 	.byte	0x04, 0x12
        /*001a*/ 	.short	(.L_5 - .L_4)
	.align		4
.L_4:
        /*001c*/ 	.word	index@(_Z15naive_transposePiS_i)
        /*0020*/ 	.word	0x00000000
.L_5:


//--------------------- .nv.compat                --------------------------
	.section	.nv.compat,"",@"SHT_CUDA_COMPAT_INFO"
	.align	4
        /*0000*/ 	.byte	0x02, 0x09, 0x00, 0x00, 0x02, 0x02, 0x01, 0x00, 0x02, 0x05, 0x05, 0x00, 0x03, 0x07, 0x01, 0x01
        /*0010*/ 	.byte	0x02, 0x03, 0x00, 0x00, 0x02, 0x06, 0x01, 0x00, 0x04, 0x0b, 0x08, 0x00, 0x09, 0x00, 0x00, 0x00
        /*0020*/ 	.byte	0x00, 0x00, 0x00, 0x00


//--------------------- .nv.info._Z15naive_transposePiS_i --------------------------
	.section	.nv.info._Z15naive_transposePiS_i,"",@"SHT_CUDA_INFO"
	.sectionflags	@""
	.align	4


	//----- nvinfo : EIATTR_CUDA_API_VERSION
	.align		4
        /*0000*/ 	.byte	0x04, 0x37
        /*0002*/ 	.short	(.L_7 - .L_6)
.L_6:
        /*0004*/ 	.word	0x00000082


	//----- nvinfo : EIATTR_KPARAM_INFO
	.align		4
.L_7:
        /*0008*/ 	.byte	0x04, 0x17
        /*000a*/ 	.short	(.L_9 - .L_8)
.L_8:
        /*000c*/ 	.word	0x00000000
        /*0010*/ 	.short	0x0002
        /*0012*/ 	.short	0x0010
        /*0014*/ 	.byte	0x00, 0xf0, 0x11, 0x00


	//----- nvinfo : EIATTR_KPARAM_INFO
	.align		4
.L_9:
        /*0018*/ 	.byte	0x04, 0x17
        /*001a*/ 	.short	(.L_11 - .L_10)
.L_10:
        /*001c*/ 	.word	0x00000000
        /*0020*/ 	.short	0x0001
        /*0022*/ 	.short	0x0008
        /*0024*/ 	.byte	0x00, 0xf5, 0x21, 0x00


	//----- nvinfo : EIATTR_KPARAM_INFO
	.align		4
.L_11:
        /*0028*/ 	.byte	0x04, 0x17
        /*002a*/ 	.short	(.L_13 - .L_12)
.L_12:
        /*002c*/ 	.word	0x00000000
        /*0030*/ 	.short	0x0000
        /*0032*/ 	.short	0x0000
        /*0034*/ 	.byte	0x00, 0xf5, 0x21, 0x00


	//----- nvinfo : EIATTR_SPARSE_MMA_MASK
	.align		4
.L_13:
        /*0038*/ 	.byte	0x03, 0x50
        /*003a*/ 	.short	0x0000


	//----- nvinfo : EIATTR_MAXREG_COUNT
	.align		4
        /*003c*/ 	.byte	0x03, 0x1b
        /*003e*/ 	.short	0x00ff


	//----- nvinfo : EIATTR_MERCURY_ISA_VERSION
	.align		4
        /*0040*/ 	.byte	0x03, 0x5f
        /*0042*/ 	.short	0x0101


	//----- nvinfo : EIATTR_VRC_CTA_INIT_COUNT
	.align		4
        /*0044*/ 	.byte	0x02, 0x4a
	.zero		1
	.zero		1


	//----- nvinfo : EIATTR_EXIT_INSTR_OFFSETS
	.align		4
        /*0048*/ 	.byte	0x04, 0x1c
        /*004a*/ 	.short	(.L_15 - .L_14)


	//   ....[0]....
.L_14:
        /*004c*/ 	.word	0x00000130


	//----- nvinfo : EIATTR_CBANK_PARAM_SIZE
	.align		4
.L_15:
        /*0050*/ 	.byte	0x03, 0x19
        /*0052*/ 	.short	0x0014


	//----- nvinfo : EIATTR_PARAM_CBANK
	.align		4
        /*0054*/ 	.byte	0x04, 0x0a
        /*0056*/ 	.short	(.L_17 - .L_16)
	.align		4
.L_16:
        /*0058*/ 	.word	index@(.nv.constant0._Z15naive_transposePiS_i)
        /*005c*/ 	.short	0x0380
        /*005e*/ 	.short	0x0014


	//----- nvinfo : EIATTR_SW_WAR
	.align		4
.L_17:
        /*0060*/ 	.byte	0x04, 0x36
        /*0062*/ 	.short	(.L_19 - .L_18)
.L_18:
        /*0064*/ 	.word	0x00000008
.L_19:


//--------------------- .nv.callgraph             --------------------------
	.section	.nv.callgraph,"",@"SHT_CUDA_CALLGRAPH"
	.align	4
	.sectionentsize	8
	.align		4
        /*0000*/ 	.word	0x00000000
	.align		4
        /*0004*/ 	.word	0xffffffff
	.align		4
        /*0008*/ 	.word	0x00000000
	.align		4
        /*000c*/ 	.word	0xfffffffe
	.align		4
        /*0010*/ 	.word	0x00000000
	.align		4
        /*0014*/ 	.word	0xfffffffd
	.align		4
        /*0018*/ 	.word	0x00000000
	.align		4
        /*001c*/ 	.word	0xfffffffc


//--------------------- .text._Z15naive_transposePiS_i --------------------------
	.section	.text._Z15naive_transposePiS_i,"ax",@progbits
	.align	128
        .global         _Z15naive_transposePiS_i
        .type           _Z15naive_transposePiS_i,@function
        .size           _Z15naive_transposePiS_i,(.L_x_1 - _Z15naive_transposePiS_i)
        .other          _Z15naive_transposePiS_i,@"STO_CUDA_ENTRY STV_DEFAULT"
_Z15naive_transposePiS_i:
.text._Z15naive_transposePiS_i:
[----:B------:R-:W-:Y:S01]  /*0000*/  LDC R1, c[0x0][0x37c] ;  /* 0x0000df00ff017b82 */ /* 0x000fe20000000800 */
[----:B------:R-:W0:Y:S01]  /*0010*/  S2R R0, SR_CTAID.X ;  /* 0x0000000000007919 */ /* 0x000e220000002500 */
[----:B------:R-:W0:Y:S06]  /*0020*/  LDCU UR6, c[0x0][0x360] ;  /* 0x00006c00ff0677ac */ /* 0x000e2c0008000800 */
[----:B------:R-:W1:Y:S01]  /*0030*/  LDC.64 R2, c[0x0][0x380] ;  /* 0x0000e000ff027b82 */ /* 0x000e620000000a00 */
[----:B------:R-:W0:Y:S01]  /*0040*/  S2R R5, SR_TID.X ;  /* 0x0000000000057919 */ /* 0x000e220000002100 */
[----:B------:R-:W2:Y:S01]  /*0050*/  LDCU UR7, c[0x0][0x364] ;  /* 0x00006c80ff0777ac */ /* 0x000ea20008000800 */
[----:B------:R-:W2:Y:S01]  /*0060*/  S2R R7, SR_CTAID.Y ;  /* 0x0000000000077919 */ /* 0x000ea20000002600 */
[----:B------:R-:W3:Y:S01]  /*0070*/  LDCU UR8, c[0x0][0x390] ;  /* 0x00007200ff0877ac */ /* 0x000ee20008000800 */
[----:B------:R-:W2:Y:S01]  /*0080*/  S2R R4, SR_TID.Y ;  /* 0x0000000000047919 */ /* 0x000ea20000002200 */
[----:B------:R-:W4:Y:S01]  /*0090*/  LDCU.64 UR4, c[0x0][0x358] ;  /* 0x00006b00ff0477ac */ /* 0x000f220008000a00 */
[----:B0-----:R-:W-:-:S02]  /*00a0*/  IMAD R0, R0, UR6, R5 ;  /* 0x0000000600007c24 */ /* 0x001fc4000f8e0205 */
[----:B--2---:R-:W-:-:S04]  /*00b0*/  IMAD R7, R7, UR7, R4 ;  /* 0x0000000707077c24 */ /* 0x004fc8000f8e0204 */
[----:B---3--:R-:W-:-:S04]  /*00c0*/  IMAD R5, R0, UR8, R7 ;  /* 0x0000000800057c24 */ /* 0x008fc8000f8e0207 */
[----:B-1----:R-:W-:Y:S02]  /*00d0*/  IMAD.WIDE R2, R5, 0x4, R2 ;  /* 0x0000000405027825 */ /* 0x002fe400078e0202 */
[----:B------:R-:W0:Y:S04]  /*00e0*/  LDC.64 R4, c[0x0][0x388] ;  /* 0x0000e200ff047b82 */ /* 0x000e280000000a00 */
[----:B----4-:R-:W2:Y:S01]  /*00f0*/  LDG.E R3, desc[UR4][R2.64] ;  /* 0x0000000402037981 */ /* 0x010ea2000c1e1900 */
[----:B------:R-:W-:-:S04]  /*0100*/  IMAD R7, R7, UR8, R7 ;  /* 0x0000000807077c24 */ /* 0x000fc8000f8e0207 */
[----:B0-----:R-:W-:-:S05]  /*0110*/  IMAD.WIDE R4, R7, 0x4, R4 ;  /* 0x0000000407047825 */ /* 0x001fca00078e0204 */
[----:B--2---:R-:W-:Y:S01]  /*0120*/  STG.E desc[UR4][R4.64], R3 ;  /* 0x0000000304007986 */ /* 0x004fe2000c101904 */
[----:B------:R-:W-:Y:S05]  /*0130*/  EXIT ;  /* 0x000000000000794d */ /* 0x000fea0003800000 */
.L_x_0:
[----:B------:R-:W-:-:S00]  /*0140*/  BRA `(.L_x_0) ;  /* 0xfffffffc00fc7947 */ /* 0x000fc0000383ffff */
[----:B------:R-:W-:-:S00]  /*0150*/  NOP ;  /* 0x0000000000007918 */ /* 0x000fc00000000000 */
        /* <DEDUP_REMOVED lines=10> */
.L_x_1:


//--------------------- .nv.shared.reserved.0     --------------------------
	.section	.nv.shared.reserved.0,"aw",@nobits
	.weak		__nv_reservedSMEM_offset_0_alias
	.size		__nv_reservedSMEM_offset_0_alias, 0, 64
	.other		__nv_reservedSMEM_offset_0_alias,@"STO_CUDA_RESERVED_SHARED STV_DEFAULT"
__nv_reservedSMEM_offset_0_alias:
	.zero		0
	.zero		64


//--------------------- .nv.constant0._Z15naive_transposePiS_i --------------------------
	.section	.nv.constant0._Z15naive_transposePiS_i,"a",@progbits
	.sectionflags	@""
	.align	4
.nv.constant0._Z15naive_transposePiS_i:
	.zero		916


//--------------------- SYMBOLS --------------------------

	.type		.nv.reservedSmem.offset0,@object
	.size		.nv.reservedSmem.offset0,0x4
